	.headerflags	@"EF_CUDA_TEXMODE_UNIFIED EF_CUDA_64BIT_ADDRESS EF_CUDA_ACCELERATORS EF_CUDA_SM90 EF_CUDA_VIRTUAL_SM(EF_CUDA_SM90)"
	.elftype	@"ET_EXEC"


//--------------------- .nv.info                  --------------------------
	.section	.nv.info,"",@"SHT_CUDA_INFO"
	.align	4


	//----- nvinfo : EIATTR_REGCOUNT
	.align		4
        /*0000*/ 	.byte	0x04, 0x2f
        /*0002*/ 	.short	(.L_1 - .L_0)
	.align		4
.L_0:
        /*0004*/ 	.word	index@(triton_per_fused_mean_22)
        /*0008*/ 	.word	0x00000016


	//----- nvinfo : EIATTR_MIN_STACK_SIZE
	.align		4
.L_1:
        /*000c*/ 	.byte	0x04, 0x12
        /*000e*/ 	.short	(.L_3 - .L_2)
	.align		4
.L_2:
        /*0010*/ 	.word	index@(triton_per_fused_mean_22)
        /*0014*/ 	.word	0x00000000


	//----- nvinfo : EIATTR_FRAME_SIZE
	.align		4
.L_3:
        /*0018*/ 	.byte	0x04, 0x11
        /*001a*/ 	.short	(.L_5 - .L_4)
	.align		4
.L_4:
        /*001c*/ 	.word	index@(triton_per_fused_mean_22)
        /*0020*/ 	.word	0x00000000


	//----- nvinfo : EIATTR_MIN_STACK_SIZE
	.align		4
.L_5:
        /*0024*/ 	.byte	0x04, 0x12
        /*0026*/ 	.short	(.L_7 - .L_6)
	.align		4
.L_6:
        /*0028*/ 	.word	index@(triton_per_fused_mean_22)
        /*002c*/ 	.word	0x00000000
.L_7:


//--------------------- .nv.info.triton_per_fused_mean_22 --------------------------
	.section	.nv.info.triton_per_fused_mean_22,"",@"SHT_CUDA_INFO"
	.sectionflags	@""
	.align	4


	//----- nvinfo : EIATTR_CUDA_API_VERSION
	.align		4
        /*0000*/ 	.byte	0x04, 0x37
        /*0002*/ 	.short	(.L_9 - .L_8)
.L_8:
        /*0004*/ 	.word	0x0000007c


	//----- nvinfo : EIATTR_KPARAM_INFO
	.align		4
.L_9:
        /*0008*/ 	.byte	0x04, 0x17
        /*000a*/ 	.short	(.L_11 - .L_10)
.L_10:
        /*000c*/ 	.word	0x00000000
        /*0010*/ 	.short	0x0003
        /*0012*/ 	.short	0x0014
        /*0014*/ 	.byte	0x00, 0xf0, 0x11, 0x00


	//----- nvinfo : EIATTR_KPARAM_INFO
	.align		4
.L_11:
        /*0018*/ 	.byte	0x04, 0x17
        /*001a*/ 	.short	(.L_13 - .L_12)
.L_12:
        /*001c*/ 	.word	0x00000000
        /*0020*/ 	.short	0x0002
        /*0022*/ 	.short	0x0010
        /*0024*/ 	.byte	0x00, 0xf0, 0x11, 0x00


	//----- nvinfo : EIATTR_KPARAM_INFO
	.align		4
.L_13:
        /*0028*/ 	.byte	0x04, 0x17
        /*002a*/ 	.short	(.L_15 - .L_14)
.L_14:
        /*002c*/ 	.word	0x00000000
        /*0030*/ 	.short	0x0001
        /*0032*/ 	.short	0x0008
        /*0034*/ 	.byte	0x00, 0xf4, 0x21, 0x00


	//----- nvinfo : EIATTR_KPARAM_INFO
	.align		4
.L_15:
        /*0038*/ 	.byte	0x04, 0x17
        /*003a*/ 	.short	(.L_17 - .L_16)
.L_16:
        /*003c*/ 	.word	0x00000000
        /*0040*/ 	.short	0x0000
        /*0042*/ 	.short	0x0000
        /*0044*/ 	.byte	0x00, 0xf4, 0x21, 0x00


	//----- nvinfo : EIATTR_SPARSE_MMA_MASK
	.align		4
.L_17:
        /*0048*/ 	.byte	0x03, 0x50
        /*004a*/ 	.short	0x0000


	//----- nvinfo : EIATTR_MAXREG_COUNT
	.align		4
        /*004c*/ 	.byte	0x03, 0x1b
        /*004e*/ 	.short	0x00ff


	//----- nvinfo : EIATTR_COOP_GROUP_MASK_REGIDS
	.align		4
        /*0050*/ 	.byte	0x04, 0x29
        /*0052*/ 	.short	(.L_19 - .L_18)


	//   ....[0]....
.L_18:
        /*0054*/ 	.word	0xffffffff


	//   ....[1]....
        /*0058*/ 	.word	0xffffffff


	//   ....[2]....
        /*005c*/ 	.word	0xffffffff


	//   ....[3]....
        /*0060*/ 	.word	0xffffffff


	//   ....[4]....
        /*0064*/ 	.word	0xffffffff


	//   ....[5]....
        /*0068*/ 	.word	0xffffffff


	//   ....[6]....
        /*006c*/ 	.word	0xffffffff


	//   ....[7]....
        /*0070*/ 	.word	0xffffffff


	//   ....[8]....
        /*0074*/ 	.word	0xffffffff


	//   ....[9]....
        /*0078*/ 	.word	0xffffffff


	//----- nvinfo : EIATTR_COOP_GROUP_INSTR_OFFSETS
	.align		4
.L_19:
        /*007c*/ 	.byte	0x04, 0x28
        /*007e*/ 	.short	(.L_21 - .L_20)


	//   ....[0]....
.L_20:
        /*0080*/ 	.word	0x00000200


	//   ....[1]....
        /*0084*/ 	.word	0x00000230


	//   ....[2]....
        /*0088*/ 	.word	0x00000240


	//   ....[3]....
        /*008c*/ 	.word	0x00000250


	//   ....[4]....
        /*0090*/ 	.word	0x00000280


	//   ....[5]....
        /*0094*/ 	.word	0x000002b0


	//   ....[6]....
        /*0098*/ 	.word	0x000002e0


	//   ....[7]....
        /*009c*/ 	.word	0x00000310


	//   ....[8]....
        /*00a0*/ 	.word	0x00000420


	//   ....[9]....
        /*00a4*/ 	.word	0x00000460


	//----- nvinfo : EIATTR_EXIT_INSTR_OFFSETS
	.align		4
.L_21:
        /*00a8*/ 	.byte	0x04, 0x1c
        /*00aa*/ 	.short	(.L_23 - .L_22)


	//   ....[0]....
.L_22:
        /*00ac*/ 	.word	0x00000580


	//   ....[1]....
        /*00b0*/ 	.word	0x000005b0


	//----- nvinfo : EIATTR_REQNTID
	.align		4
.L_23:
        /*00b4*/ 	.byte	0x04, 0x10
        /*00b6*/ 	.short	(.L_25 - .L_24)
.L_24:
        /*00b8*/ 	.word	0x00000080
        /*00bc*/ 	.word	0x00000001
        /*00c0*/ 	.word	0x00000001


	//----- nvinfo : EIATTR_CBANK_PARAM_SIZE
	.align		4
.L_25:
        /*00c4*/ 	.byte	0x03, 0x19
        /*00c6*/ 	.short	0x0018


	//----- nvinfo : EIATTR_PARAM_CBANK
	.align		4
        /*00c8*/ 	.byte	0x04, 0x0a
        /*00ca*/ 	.short	(.L_27 - .L_26)
	.align		4
.L_26:
        /*00cc*/ 	.word	index@(.nv.constant0.triton_per_fused_mean_22)
        /*00d0*/ 	.short	0x0210
        /*00d2*/ 	.short	0x0018


	//----- nvinfo : EIATTR_SW_WAR
	.align		4
.L_27:
        /*00d4*/ 	.byte	0x04, 0x36
        /*00d6*/ 	.short	(.L_29 - .L_28)
.L_28:
        /*00d8*/ 	.word	0x00000008
.L_29:


//--------------------- .nv.callgraph             --------------------------
	.section	.nv.callgraph,"",@"SHT_CUDA_CALLGRAPH"
	.align	4
	.sectionentsize	8
	.align		4
        /*0000*/ 	.word	0x00000000
	.align		4
        /*0004*/ 	.word	0xffffffff
	.align		4
        /*0008*/ 	.word	0x00000000
	.align		4
        /*000c*/ 	.word	0xfffffffe
	.align		4
        /*0010*/ 	.word	0x00000000
	.align		4
        /*0014*/ 	.word	0xfffffffd
	.align		4
        /*0018*/ 	.word	0x00000000
	.align		4
        /*001c*/ 	.word	0xfffffffc


//--------------------- .text.triton_per_fused_mean_22 --------------------------
	.section	.text.triton_per_fused_mean_22,"ax",@progbits
	.sectionflags	@"SHF_BARRIERS=1"
	.align	128
        .global         triton_per_fused_mean_22
        .type           triton_per_fused_mean_22,@function
        .size           triton_per_fused_mean_22,(.L_x_1 - triton_per_fused_mean_22)
        .other          triton_per_fused_mean_22,@"STO_CUDA_ENTRY STV_DEFAULT"
triton_per_fused_mean_22:
.text.triton_per_fused_mean_22:
[----:B------:R-:W0:Y:S02]  /*0000*/  LDC R1, c[0x0][0x28] ;  /* 0x00000a00ff017b82 */ /* 0x000e240000000800 */
[----:B------:R-:W1:Y:S01]  /*0010*/  S2R R0, SR_CTAID.X ;  /* 0x0000000000007919 */ /* 0x000e620000002500 */
[----:B------:R-:W2:Y:S01]  /*0020*/  LDC.64 R6, c[0x0][0x218] ;  /* 0x00008600ff067b82 */ /* 0x000ea20000000a00 */
[----:B------:R-:W-:Y:S01]  /*0030*/  ULDC.64 UR6, c[0x0][0x208] ;  /* 0x0000820000067ab9 */ /* 0x000fe20000000a00 */
[----:B------:R-:W3:Y:S01]  /*0040*/  S2R R3, SR_TID.X ;  /* 0x0000000000037919 */ /* 0x000ee20000002100 */
[----:B-1----:R-:W-:Y:S02]  /*0050*/  IMAD.SHL.U32 R0, R0, 0x20, RZ ;  /* 0x0000002000007824 */ /* 0x002fe400078e00ff */
[----:B---3--:R-:W-:Y:S01]  /*0060*/  IMAD.SHL.U32 R9, R3, 0x4, RZ ;  /* 0x0000000403097824 */ /* 0x008fe200078e00ff */
[----:B------:R-:W-:-:S04]  /*0070*/  SHF.R.U32.HI R10, RZ, 0x3, R3 ;  /* 0x00000003ff0a7819 */ /* 0x000fc80000011603 */
[----:B------:R-:W-:-:S04]  /*0080*/  LOP3.LUT R4, R0, 0x1c, R9, 0xf8, !PT ;  /* 0x0000001c00047812 */ /* 0x000fc800078ef809 */
[C---:B------:R-:W-:Y:S01]  /*0090*/  ISETP.GE.AND P0, PT, R4.reuse, 0xc0, PT ;  /* 0x000000c00400780c */ /* 0x040fe20003f06270 */
[----:B------:R-:W-:-:S05]  /*00a0*/  IMAD.HI R5, R4, 0x2aaaaaab, RZ ;  /* 0x2aaaaaab04057827 */ /* 0x000fca00078e02ff */
[----:B------:R-:W-:-:S04]  /*00b0*/  SHF.R.U32.HI R8, RZ, 0x1f, R5 ;  /* 0x0000001fff087819 */ /* 0x000fc80000011605 */
[----:B------:R-:W-:Y:S02]  /*00c0*/  LEA.HI.SX32 R11, R5, R8, 0x1d ;  /* 0x00000008050b7211 */ /* 0x000fe400078feaff */
[----:B------:R-:W-:-:S03]  /*00d0*/  SGXT.U32 R5, R10, 0x4 ;  /* 0x000000040a05781a */ /* 0x000fc60000000000 */
[----:B------:R-:W-:-:S04]  /*00e0*/  IMAD R8, R11, -0x30, R4 ;  /* 0xffffffd00b087824 */ /* 0x000fc800078e0204 */
[----:B------:R-:W-:Y:S01]  /*00f0*/  IMAD R8, R5, 0x30, R8 ;  /* 0x0000003005087824 */ /* 0x000fe200078e0208 */
[----:B------:R-:W-:-:S03]  /*0100*/  CS2R R4, SRZ ;  /* 0x0000000000047805 */ /* 0x000fc6000001ff00 */
[----:B------:R-:W-:-:S04]  /*0110*/  IMAD R11, R11, 0x300, R8 ;  /* 0x000003000b0b7824 */ /* 0x000fc800078e0208 */
[----:B--2---:R-:W-:Y:S01]  /*0120*/  IMAD.WIDE R10, R11, 0x4, R6 ;  /* 0x000000040b0a7825 */ /* 0x004fe200078e0206 */
[----:B------:R-:W-:-:S06]  /*0130*/  CS2R R6, SRZ ;  /* 0x0000000000067805 */ /* 0x000fcc000001ff00 */
[----:B------:R-:W2:Y:S01]  /*0140*/  @!P0 LDG.E.128 R4, desc[UR6][R10.64] ;  /* 0x000000060a048981 */ /* 0x000ea2000c1e1d00 */
[----:B------:R-:W1:Y:S01]  /*0150*/  S2UR UR5, SR_CgaCtaId ;  /* 0x00000000000579c3 */ /* 0x000e620000008800 */
[----:B------:R-:W-:Y:S01]  /*0160*/  UMOV UR4, 0x400 ;  /* 0x0000040000047882 */ /* 0x000fe20000000000 */
[----:B------:R-:W-:Y:S01]  /*0170*/  ISETP.GE.AND P1, PT, R3, 0x80, PT ;  /* 0x000000800300780c */ /* 0x000fe20003f26270 */
[----:B-1----:R-:W-:Y:S01]  /*0180*/  UPRMT UR4, UR5, 0x654, UR4 ;  /* 0x0000065405047896 */ /* 0x002fe20008000004 */
[----:B--2---:R-:W-:Y:S02]  /*0190*/  SEL R4, R4, RZ, !P0 ;  /* 0x000000ff04047207 */ /* 0x004fe40004000000 */
[----:B------:R-:W-:Y:S02]  /*01a0*/  SEL R5, R5, RZ, !P0 ;  /* 0x000000ff05057207 */ /* 0x000fe40004000000 */
[----:B------:R-:W-:Y:S02]  /*01b0*/  SEL R6, R6, RZ, !P0 ;  /* 0x000000ff06067207 */ /* 0x000fe40004000000 */
[----:B------:R-:W-:-:S02]  /*01c0*/  SEL R7, R7, RZ, !P0 ;  /* 0x000000ff07077207 */ /* 0x000fc40004000000 */
[----:B------:R-:W-:Y:S02]  /*01d0*/  FSEL R4, R4, RZ, !P0 ;  /* 0x000000ff04047208 */ /* 0x000fe40004000000 */
[----:B------:R-:W-:Y:S02]  /*01e0*/  FSEL R5, R5, RZ, !P0 ;  /* 0x000000ff05057208 */ /* 0x000fe40004000000 */
[----:B------:R-:W-:Y:S01]  /*01f0*/  FSEL R6, R6, RZ, !P0 ;  /* 0x000000ff06067208 */ /* 0x000fe20004000000 */
[----:B------:R-:W1:Y:S01]  /*0200*/  SHFL.BFLY PT, R13, R4, 0x10, 0x1f ;  /* 0x0e001f00040d7f89 */ /* 0x000e6200000e0000 */
[----:B------:R-:W-:Y:S02]  /*0210*/  FSEL R7, R7, RZ, !P0 ;  /* 0x000000ff07077208 */ /* 0x000fe40004000000 */
[----:B------:R-:W-:Y:S01]  /*0220*/  LOP3.LUT P0, RZ, R3, 0x18, RZ, 0xc0, !PT ;  /* 0x0000001803ff7812 */ /* 0x000fe2000780c0ff */
[----:B------:R-:W2:Y:S04]  /*0230*/  SHFL.BFLY PT, R8, R5, 0x10, 0x1f ;  /* 0x0e001f0005087f89 */ /* 0x000ea800000e0000 */
[----:B------:R-:W3:Y:S04]  /*0240*/  SHFL.BFLY PT, R15, R6, 0x10, 0x1f ;  /* 0x0e001f00060f7f89 */ /* 0x000ee800000e0000 */
[----:B------:R-:W4:Y:S01]  /*0250*/  SHFL.BFLY PT, R10, R7, 0x10, 0x1f ;  /* 0x0e001f00070a7f89 */ /* 0x000f2200000e0000 */
[----:B-1----:R-:W-:Y:S01]  /*0260*/  FADD R13, R4, R13 ;  /* 0x0000000d040d7221 */ /* 0x002fe20000000000 */
[----:B--2---:R-:W-:-:S04]  /*0270*/  FADD R11, R5, R8 ;  /* 0x00000008050b7221 */ /* 0x004fc80000000000 */
[----:B------:R-:W1:Y:S01]  /*0280*/  SHFL.BFLY PT, R12, R13, 0x8, 0x1f ;  /* 0x0d001f000d0c7f89 */ /* 0x000e6200000e0000 */
[----:B------:R-:W-:Y:S01]  /*0290*/  SHF.R.U32.HI R8, RZ, 0x5, R3 ;  /* 0x00000005ff087819 */ /* 0x000fe20000011603 */
[----:B---3--:R-:W-:Y:S02]  /*02a0*/  FADD R15, R6, R15 ;  /* 0x0000000f060f7221 */ /* 0x008fe40000000000 */
[----:B------:R-:W2:Y:S01]  /*02b0*/  SHFL.BFLY PT, R14, R11, 0x8, 0x1f ;  /* 0x0d001f000b0e7f89 */ /* 0x000ea200000e0000 */
[----:B------:R-:W-:Y:S01]  /*02c0*/  SGXT.U32 R8, R8, 0x2 ;  /* 0x000000020808781a */ /* 0x000fe20000000000 */
[----:B----4-:R-:W-:Y:S02]  /*02d0*/  FADD R16, R7, R10 ;  /* 0x0000000a07107221 */ /* 0x010fe40000000000 */
[----:B------:R-:W3:Y:S01]  /*02e0*/  SHFL.BFLY PT, R4, R15, 0x8, 0x1f ;  /* 0x0d001f000f047f89 */ /* 0x000ee200000e0000 */
[----:B------:R-:W-:Y:S01]  /*02f0*/  LOP3.LUT R10, R9, 0x1c, RZ, 0xc0, !PT ;  /* 0x0000001c090a7812 */ /* 0x000fe200078ec0ff */
[----:B------:R-:W-:-:S02]  /*0300*/  IMAD.SHL.U32 R6, R8, 0x4, RZ ;  /* 0x0000000408067824 */ /* 0x000fc400078e00ff */
[----:B------:R-:W4:Y:S02]  /*0310*/  SHFL.BFLY PT, R5, R16, 0x8, 0x1f ;  /* 0x0d001f0010057f89 */ /* 0x000f2400000e0000 */
[----:B------:R-:W-:-:S05]  /*0320*/  IMAD.SHL.U32 R17, R10, 0x10, RZ ;  /* 0x000000100a117824 */ /* 0x000fca00078e00ff */
[----:B------:R-:W-:Y:S01]  /*0330*/  LOP3.LUT R6, R17, R6, RZ, 0xfc, !PT ;  /* 0x0000000611067212 */ /* 0x000fe200078efcff */
[----:B-1----:R-:W-:Y:S01]  /*0340*/  FADD R13, R13, R12 ;  /* 0x0000000c0d0d7221 */ /* 0x002fe20000000000 */
[----:B--2---:R-:W-:-:S04]  /*0350*/  FADD R7, R11, R14 ;  /* 0x0000000e0b077221 */ /* 0x004fc80000000000 */
[----:B------:R1:W-:Y:S01]  /*0360*/  @!P0 STS [R6+UR4], R13 ;  /* 0x0000000d06008988 */ /* 0x0003e20008000804 */
[----:B---3--:R-:W-:-:S03]  /*0370*/  FADD R15, R15, R4 ;  /* 0x000000040f0f7221 */ /* 0x008fc60000000000 */
[----:B------:R-:W-:Y:S01]  /*0380*/  @!P0 STS [R6+UR4+0x10], R7 ;  /* 0x0000100706008988 */ /* 0x000fe20008000804 */
[----:B----4-:R-:W-:-:S03]  /*0390*/  FADD R19, R16, R5 ;  /* 0x0000000510137221 */ /* 0x010fc60000000000 */
[----:B------:R-:W-:Y:S01]  /*03a0*/  @!P0 STS [R6+UR4+0x20], R15 ;  /* 0x0000200f06008988 */ /* 0x000fe20008000804 */
[----:B-1----:R-:W-:-:S03]  /*03b0*/  VIADD R13, R17, UR4 ;  /* 0x00000004110d7c36 */ /* 0x002fc60008000000 */
[----:B------:R-:W-:Y:S01]  /*03c0*/  @!P0 STS [R6+UR4+0x30], R19 ;  /* 0x0000301306008988 */ /* 0x000fe20008000804 */
[----:B------:R-:W-:Y:S01]  /*03d0*/  BAR.SYNC.DEFER_BLOCKING 0x0 ;  /* 0x0000000000007b1d */ /* 0x000fe20000010000 */
[----:B------:R-:W-:Y:S01]  /*03e0*/  LOP3.LUT P0, RZ, R3, 0x3, RZ, 0xc0, !PT ;  /* 0x0000000303ff7812 */ /* 0x000fe2000780c0ff */
[----:B------:R-:W-:-:S03]  /*03f0*/  IMAD R13, R10, -0xc, R13 ;  /* 0xfffffff40a0d7824 */ /* 0x000fc600078e020d */
[C---:B------:R-:W-:Y:S01]  /*0400*/  ISETP.LT.AND P0, PT, R3.reuse, 0x80, !P0 ;  /* 0x000000800300780c */ /* 0x040fe20004701270 */
[----:B------:R-:W1:Y:S04]  /*0410*/  @!P1 LDS R2, [R9+UR4] ;  /* 0x0000000409029984 */ /* 0x000e680008000800 */
[----:B-1----:R-:W1:Y:S02]  /*0420*/  SHFL.BFLY PT, R5, R2, 0x2, 0x1f ;  /* 0x0c401f0002057f89 */ /* 0x002e6400000e0000 */
[----:B-1----:R-:W-:Y:S01]  /*0430*/  FADD R11, R2, R5 ;  /* 0x00000005020b7221 */ /* 0x002fe20000000000 */
[----:B------:R-:W-:Y:S02]  /*0440*/  LOP3.LUT R2, R3, 0x1f, RZ, 0xc0, !PT ;  /* 0x0000001f03027812 */ /* 0x000fe400078ec0ff */
[----:B------:R-:W-:-:S02]  /*0450*/  LOP3.LUT R3, R0, 0x1f, R3, 0xf8, !PT ;  /* 0x0000001f00037812 */ /* 0x000fc400078ef803 */
[----:B------:R-:W1:Y:S01]  /*0460*/  SHFL.BFLY PT, R4, R11, 0x1, 0x1f ;  /* 0x0c201f000b047f89 */ /* 0x000e6200000e0000 */
[----:B------:R-:W-:Y:S01]  /*0470*/  LEA R14, R2, UR4, 0x2 ;  /* 0x00000004020e7c11 */ /* 0x000fe2000f8e10ff */
[----:B-1----:R-:W-:Y:S02]  /*0480*/  FADD R12, R11, R4 ;  /* 0x000000040b0c7221 */ /* 0x002fe40000000000 */
[----:B------:R-:W1:Y:S03]  /*0490*/  LDC.64 R10, c[0x0][0x210] ;  /* 0x00008400ff0a7b82 */ /* 0x000e660000000a00 */
[----:B------:R-:W-:Y:S05]  /*04a0*/  @P0 STS [R9+UR4], R12 ;  /* 0x0000000c09000988 */ /* 0x000fea0008000804 */
[----:B------:R-:W-:Y:S01]  /*04b0*/  BAR.SYNC.DEFER_BLOCKING 0x0 ;  /* 0x0000000000007b1d */ /* 0x000fe20000010000 */
[----:B------:R-:W-:-:S04]  /*04c0*/  ISETP.GE.AND P0, PT, R3, 0xc0, PT ;  /* 0x000000c00300780c */ /* 0x000fc80003f06270 */
[----:B------:R-:W-:Y:S01]  /*04d0*/  ISETP.EQ.AND P0, PT, R8, RZ, !P0 ;  /* 0x000000ff0800720c */ /* 0x000fe20004702270 */
[----:B-1----:R-:W-:Y:S01]  /*04e0*/  IMAD.WIDE R2, R3, 0x4, R10 ;  /* 0x0000000403027825 */ /* 0x002fe200078e020a */
[----:B------:R-:W-:Y:S04]  /*04f0*/  LDS R4, [R17+UR4] ;  /* 0x0000000411047984 */ /* 0x000fe80008000800 */
[----:B------:R-:W-:Y:S04]  /*0500*/  LDS R5, [R17+UR4+0x10] ;  /* 0x0000100411057984 */ /* 0x000fe80008000800 */
[----:B------:R-:W-:Y:S04]  /*0510*/  LDS R6, [R17+UR4+0x20] ;  /* 0x0000200411067984 */ /* 0x000fe80008000800 */
[----:B------:R-:W1:Y:S01]  /*0520*/  LDS R7, [R17+UR4+0x30] ;  /* 0x0000300411077984 */ /* 0x000e620008000800 */
[----:B------:R-:W-:Y:S06]  /*0530*/  BAR.SYNC.DEFER_BLOCKING 0x0 ;  /* 0x0000000000007b1d */ /* 0x000fec0000010000 */
[----:B-1----:R1:W-:Y:S02]  /*0540*/  STS.128 [R13], R4 ;  /* 0x000000040d007388 */ /* 0x0023e40000000c00 */
[----:B------:R-:W-:Y:S06]  /*0550*/  BAR.SYNC.DEFER_BLOCKING 0x0 ;  /* 0x0000000000007b1d */ /* 0x000fec0000010000 */
[----:B------:R-:W2:Y:S02]  /*0560*/  LDS R14, [R14] ;  /* 0x000000000e0e7984 */ /* 0x000ea40000000800 */
[----:B------:R-:W-:Y:S06]  /*0570*/  BAR.SYNC.DEFER_BLOCKING 0x0 ;  /* 0x0000000000007b1d */ /* 0x000fec0000010000 */
[----:B-1----:R-:W-:Y:S05]  /*0580*/  @!P0 EXIT ;  /* 0x000000000000894d */ /* 0x002fea0003800000 */
[----:B--2---:R-:W-:-:S05]  /*0590*/  FMUL R5, R14, 0.0625 ;  /* 0x3d8000000e057820 */ /* 0x004fca0000400000 */
[----:B------:R-:W-:Y:S01]  /*05a0*/  STG.E desc[UR6][R2.64], R5 ;  /* 0x0000000502007986 */ /* 0x000fe2000c101906 */
[----:B------:R-:W-:Y:S05]  /*05b0*/  EXIT ;  /* 0x000000000000794d */ /* 0x000fea0003800000 */
.L_x_0:
[----:B------:R-:W-:-:S00]  /*05c0*/  BRA `(.L_x_0) ;  /* 0xfffffffc00fc7947 */ /* 0x000fc0000383ffff */
[----:B------:R-:W-:-:S00]  /*05d0*/  NOP ;  /* 0x0000000000007918 */ /* 0x000fc00000000000 */
        /* <DEDUP_REMOVED lines=10> */
.L_x_1:


//--------------------- .nv.shared.triton_per_fused_mean_22 --------------------------
	.section	.nv.shared.triton_per_fused_mean_22,"aw",@nobits
	.sectionflags	@""
	.align	16
	.zero		1024


//--------------------- .nv.constant0.triton_per_fused_mean_22 --------------------------
	.section	.nv.constant0.triton_per_fused_mean_22,"a",@progbits
	.sectionflags	@""
	.align	4
.nv.constant0.triton_per_fused_mean_22:
	.zero		552
